	.headerflags	@"EF_CUDA_TEXMODE_UNIFIED EF_CUDA_64BIT_ADDRESS EF_CUDA_ACCELERATORS EF_CUDA_SM90 EF_CUDA_VIRTUAL_SM(EF_CUDA_SM90)"
	.elftype	@"ET_EXEC"


//--------------------- .nv.info                  --------------------------
	.section	.nv.info,"",@"SHT_CUDA_INFO"
	.align	4


	//----- nvinfo : EIATTR_REGCOUNT
	.align		4
        /*0000*/ 	.byte	0x04, 0x2f
        /*0002*/ 	.short	(.L_3 - .L_2)
	.align		4
.L_2:
        /*0004*/ 	.word	index@(triton_poi_fused__native_batch_norm_legit_no_training_relu_12)
        /*0008*/ 	.word	0x00000012


	//----- nvinfo : EIATTR_MIN_STACK_SIZE
	.align		4
.L_3:
        /*000c*/ 	.byte	0x04, 0x12
        /*000e*/ 	.short	(.L_5 - .L_4)
	.align		4
.L_4:
        /*0010*/ 	.word	index@(triton_poi_fused__native_batch_norm_legit_no_training_relu_12)
        /*0014*/ 	.word	0x00000000


	//----- nvinfo : EIATTR_FRAME_SIZE
	.align		4
.L_5:
        /*0018*/ 	.byte	0x04, 0x11
        /*001a*/ 	.short	(.L_7 - .L_6)
	.align		4
.L_6:
        /*001c*/ 	.word	index@(triton_poi_fused__native_batch_norm_legit_no_training_relu_12)
        /*0020*/ 	.word	0x00000000


	//----- nvinfo : EIATTR_MIN_STACK_SIZE
	.align		4
.L_7:
        /*0024*/ 	.byte	0x04, 0x12
        /*0026*/ 	.short	(.L_9 - .L_8)
	.align		4
.L_8:
        /*0028*/ 	.word	index@(triton_poi_fused__native_batch_norm_legit_no_training_relu_12)
        /*002c*/ 	.word	0x00000000
.L_9:


//--------------------- .nv.info.triton_poi_fused__native_batch_norm_legit_no_training_relu_12 --------------------------
	.section	.nv.info.triton_poi_fused__native_batch_norm_legit_no_training_relu_12,"",@"SHT_CUDA_INFO"
	.sectionflags	@""
	.align	4


	//----- nvinfo : EIATTR_CUDA_API_VERSION
	.align		4
        /*0000*/ 	.byte	0x04, 0x37
        /*0002*/ 	.short	(.L_11 - .L_10)
.L_10:
        /*0004*/ 	.word	0x0000007c


	//----- nvinfo : EIATTR_KPARAM_INFO
	.align		4
.L_11:
        /*0008*/ 	.byte	0x04, 0x17
        /*000a*/ 	.short	(.L_13 - .L_12)
.L_12:
        /*000c*/ 	.word	0x00000000
        /*0010*/ 	.short	0x0006
        /*0012*/ 	.short	0x0030
        /*0014*/ 	.byte	0x00, 0xf0, 0x11, 0x00


	//----- nvinfo : EIATTR_KPARAM_INFO
	.align		4
.L_13:
        /*0018*/ 	.byte	0x04, 0x17
        /*001a*/ 	.short	(.L_15 - .L_14)
.L_14:
        /*001c*/ 	.word	0x00000000
        /*0020*/ 	.short	0x0005
        /*0022*/ 	.short	0x0028
        /*0024*/ 	.byte	0x00, 0xf4, 0x21, 0x00


	//----- nvinfo : EIATTR_KPARAM_INFO
	.align		4
.L_15:
        /*0028*/ 	.byte	0x04, 0x17
        /*002a*/ 	.short	(.L_17 - .L_16)
.L_16:
        /*002c*/ 	.word	0x00000000
        /*0030*/ 	.short	0x0004
        /*0032*/ 	.short	0x0020
        /*0034*/ 	.byte	0x00, 0xf4, 0x21, 0x00


	//----- nvinfo : EIATTR_KPARAM_INFO
	.align		4
.L_17:
        /*0038*/ 	.byte	0x04, 0x17
        /*003a*/ 	.short	(.L_19 - .L_18)
.L_18:
        /*003c*/ 	.word	0x00000000
        /*0040*/ 	.short	0x0003
        /*0042*/ 	.short	0x0018
        /*0044*/ 	.byte	0x00, 0xf4, 0x21, 0x00


	//----- nvinfo : EIATTR_KPARAM_INFO
	.align		4
.L_19:
        /*0048*/ 	.byte	0x04, 0x17
        /*004a*/ 	.short	(.L_21 - .L_20)
.L_20:
        /*004c*/ 	.word	0x00000000
        /*0050*/ 	.short	0x0002
        /*0052*/ 	.short	0x0010
        /*0054*/ 	.byte	0x00, 0xf4, 0x21, 0x00


	//----- nvinfo : EIATTR_KPARAM_INFO
	.align		4
.L_21:
        /*0058*/ 	.byte	0x04, 0x17
        /*005a*/ 	.short	(.L_23 - .L_22)
.L_22:
        /*005c*/ 	.word	0x00000000
        /*0060*/ 	.short	0x0001
        /*0062*/ 	.short	0x0008
        /*0064*/ 	.byte	0x00, 0xf4, 0x21, 0x00


	//----- nvinfo : EIATTR_KPARAM_INFO
	.align		4
.L_23:
        /*0068*/ 	.byte	0x04, 0x17
        /*006a*/ 	.short	(.L_25 - .L_24)
.L_24:
        /*006c*/ 	.word	0x00000000
        /*0070*/ 	.short	0x0000
        /*0072*/ 	.short	0x0000
        /*0074*/ 	.byte	0x00, 0xf4, 0x21, 0x00


	//----- nvinfo : EIATTR_SPARSE_MMA_MASK
	.align		4
.L_25:
        /*0078*/ 	.byte	0x03, 0x50
        /*007a*/ 	.short	0x0000


	//----- nvinfo : EIATTR_MAXREG_COUNT
	.align		4
        /*007c*/ 	.byte	0x03, 0x1b
        /*007e*/ 	.short	0x00ff


	//----- nvinfo : EIATTR_EXIT_INSTR_OFFSETS
	.align		4
        /*0080*/ 	.byte	0x04, 0x1c
        /*0082*/ 	.short	(.L_27 - .L_26)


	//   ....[0]....
.L_26:
        /*0084*/ 	.word	0x000003c0


	//----- nvinfo : EIATTR_REQNTID
	.align		4
.L_27:
        /*0088*/ 	.byte	0x04, 0x10
        /*008a*/ 	.short	(.L_29 - .L_28)
.L_28:
        /*008c*/ 	.word	0x00000080
        /*0090*/ 	.word	0x00000001
        /*0094*/ 	.word	0x00000001


	//----- nvinfo : EIATTR_CBANK_PARAM_SIZE
	.align		4
.L_29:
        /*0098*/ 	.byte	0x03, 0x19
        /*009a*/ 	.short	0x0034


	//----- nvinfo : EIATTR_PARAM_CBANK
	.align		4
        /*009c*/ 	.byte	0x04, 0x0a
        /*009e*/ 	.short	(.L_31 - .L_30)
	.align		4
.L_30:
        /*00a0*/ 	.word	index@(.nv.constant0.triton_poi_fused__native_batch_norm_legit_no_training_relu_12)
        /*00a4*/ 	.short	0x0210
        /*00a6*/ 	.short	0x0034


	//----- nvinfo : EIATTR_SW_WAR
	.align		4
.L_31:
        /*00a8*/ 	.byte	0x04, 0x36
        /*00aa*/ 	.short	(.L_33 - .L_32)
.L_32:
        /*00ac*/ 	.word	0x00000008
.L_33:


//--------------------- .nv.callgraph             --------------------------
	.section	.nv.callgraph,"",@"SHT_CUDA_CALLGRAPH"
	.align	4
	.sectionentsize	8
	.align		4
        /*0000*/ 	.word	0x00000000
	.align		4
        /*0004*/ 	.word	0xffffffff
	.align		4
        /*0008*/ 	.word	0x00000000
	.align		4
        /*000c*/ 	.word	0xfffffffe
	.align		4
        /*0010*/ 	.word	0x00000000
	.align		4
        /*0014*/ 	.word	0xfffffffd
	.align		4
        /*0018*/ 	.word	0x00000000
	.align		4
        /*001c*/ 	.word	0xfffffffc


//--------------------- .nv.constant4             --------------------------
	.section	.nv.constant4,"a",@progbits
	.align	8
	.align		8
.nv.constant4:
        /*0000*/ 	.dword	_$_str
	.align		8
        /*0008*/ 	.dword	_$_str_$_2


//--------------------- .text.triton_poi_fused__native_batch_norm_legit_no_training_relu_12 --------------------------
	.section	.text.triton_poi_fused__native_batch_norm_legit_no_training_relu_12,"ax",@progbits
	.align	128
        .global         triton_poi_fused__native_batch_norm_legit_no_training_relu_12
        .type           triton_poi_fused__native_batch_norm_legit_no_training_relu_12,@function
        .size           triton_poi_fused__native_batch_norm_legit_no_training_relu_12,(.L_x_1 - triton_poi_fused__native_batch_norm_legit_no_training_relu_12)
        .other          triton_poi_fused__native_batch_norm_legit_no_training_relu_12,@"STO_CUDA_ENTRY STV_DEFAULT"
triton_poi_fused__native_batch_norm_legit_no_training_relu_12:
.text.triton_poi_fused__native_batch_norm_legit_no_training_relu_12:
[----:B------:R-:W-:Y:S01]  /*0000*/  LDC R1, c[0x0][0x28] ;  /* 0x00000a00ff017b82 */ /* 0x000fe20000000800 */
[----:B------:R-:W1:Y:S07]  /*0010*/  S2R R0, SR_TID.X ;  /* 0x0000000000007919 */ /* 0x000e6e0000002100 */
[----:B------:R-:W2:Y:S01]  /*0020*/  LDC.64 R2, c[0x0][0x220] ;  /* 0x00008800ff027b82 */ /* 0x000ea20000000a00 */
[----:B------:R-:W-:Y:S01]  /*0030*/  ULDC.64 UR4, c[0x0][0x208] ;  /* 0x0000820000047ab9 */ /* 0x000fe20000000a00 */
[----:B------:R-:W3:Y:S06]  /*0040*/  S2R R5, SR_CTAID.X ;  /* 0x0000000000057919 */ /* 0x000eec0000002500 */
[----:B------:R-:W4:Y:S08]  /*0050*/  LDC.64 R6, c[0x0][0x218] ;  /* 0x00008600ff067b82 */ /* 0x000f300000000a00 */
[----:B------:R-:W5:Y:S08]  /*0060*/  LDC.64 R8, c[0x0][0x228] ;  /* 0x00008a00ff087b82 */ /* 0x000f700000000a00 */
[----:B------:R-:W5:Y:S01]  /*0070*/  LDC.64 R10, c[0x0][0x230] ;  /* 0x00008c00ff0a7b82 */ /* 0x000f620000000a00 */
[----:B-1----:R-:W-:-:S04]  /*0080*/  SHF.L.U32 R0, R0, 0x1, RZ ;  /* 0x0000000100007819 */ /* 0x002fc800000006ff */
[----:B------:R-:W-:-:S04]  /*0090*/  LOP3.LUT R0, R0, 0xfe, RZ, 0xc0, !PT ;  /* 0x000000fe00007812 */ /* 0x000fc800078ec0ff */
[----:B---3--:R-:W-:-:S05]  /*00a0*/  LEA R0, R5, R0, 0x8 ;  /* 0x0000000005007211 */ /* 0x008fca00078e40ff */
[----:B------:R-:W-:-:S05]  /*00b0*/  IMAD.HI R4, R0, 0x2aaaaaab, RZ ;  /* 0x2aaaaaab00047827 */ /* 0x000fca00078e02ff */
[----:B------:R-:W-:-:S04]  /*00c0*/  SHF.R.U32.HI R5, RZ, 0x1f, R4 ;  /* 0x0000001fff057819 */ /* 0x000fc80000011604 */
[----:B------:R-:W-:-:S05]  /*00d0*/  LEA.HI R5, R4, R5, RZ, 0x1b ;  /* 0x0000000504057211 */ /* 0x000fca00078fd8ff */
[----:B------:R-:W-:Y:S02]  /*00e0*/  IMAD R13, R5, -0xc0, R0 ;  /* 0xffffff40050d7824 */ /* 0x000fe400078e0200 */
[----:B------:R-:W1:Y:S02]  /*00f0*/  LDC.64 R4, c[0x0][0x210] ;  /* 0x00008400ff047b82 */ /* 0x000e640000000a00 */
[----:B--2---:R-:W-:-:S06]  /*0100*/  IMAD.WIDE R2, R13, 0x4, R2 ;  /* 0x000000040d027825 */ /* 0x004fcc00078e0202 */
[----:B------:R-:W2:Y:S01]  /*0110*/  LDG.E.EL.64 R2, desc[UR4][R2.64] ;  /* 0x0000000402027981 */ /* 0x000ea2000c2e1b00 */
[----:B----4-:R-:W-:-:S04]  /*0120*/  IMAD.WIDE R6, R13, 0x4, R6 ;  /* 0x000000040d067825 */ /* 0x010fc800078e0206 */
[C---:B-----5:R-:W-:Y:S02]  /*0130*/  IMAD.WIDE R8, R13.reuse, 0x4, R8 ;  /* 0x000000040d087825 */ /* 0x060fe400078e0208 */
[----:B------:R-:W3:Y:S02]  /*0140*/  LDG.E.EL.64 R6, desc[UR4][R6.64] ;  /* 0x0000000406067981 */ /* 0x000ee4000c2e1b00 */
[----:B0-----:R-:W-:Y:S02]  /*0150*/  IMAD.WIDE R10, R13, 0x4, R10 ;  /* 0x000000040d0a7825 */ /* 0x001fe400078e020a */
[----:B------:R-:W4:Y:S04]  /*0160*/  LDG.E.EL.64 R8, desc[UR4][R8.64] ;  /* 0x0000000408087981 */ /* 0x000f28000c2e1b00 */
[----:B------:R-:W4:Y:S01]  /*0170*/  LDG.E.EL.64 R10, desc[UR4][R10.64] ;  /* 0x000000040a0a7981 */ /* 0x000f22000c2e1b00 */
[----:B-1----:R-:W-:-:S06]  /*0180*/  IMAD.WIDE R4, R0, 0x4, R4 ;  /* 0x0000000400047825 */ /* 0x002fcc00078e0204 */
[----:B------:R-:W3:Y:S01]  /*0190*/  LDG.E.64 R4, desc[UR4][R4.64] ;  /* 0x0000000404047981 */ /* 0x000ee2000c1e1b00 */
[----:B------:R-:W-:Y:S01]  /*01a0*/  HFMA2.MMA R14, -RZ, RZ, 1.625, 0 ;  /* 0x3e800000ff0e7435 */ /* 0x000fe200000001ff */
[----:B--2---:R-:W-:Y:S01]  /*01b0*/  FADD R2, R2, 9.9999997473787516356e-06 ;  /* 0x3727c5ac02027421 */ /* 0x004fe20000000000 */
[----:B------:R-:W-:-:S03]  /*01c0*/  FADD R3, R3, 9.9999997473787516356e-06 ;  /* 0x3727c5ac03037421 */ /* 0x000fc60000000000 */
[----:B------:R-:W0:Y:S08]  /*01d0*/  MUFU.SQRT R12, R2 ;  /* 0x00000002000c7308 */ /* 0x000e300000002000 */
[----:B------:R1:W2:Y:S01]  /*01e0*/  MUFU.SQRT R13, R3 ;  /* 0x00000003000d7308 */ /* 0x0002a20000002000 */
[C---:B0-----:R-:W-:Y:S02]  /*01f0*/  FSETP.GT.AND P0, PT, R12.reuse, 8.50705917302346158658e+37, PT ;  /* 0x7e8000000c00780b */ /* 0x041fe40003f04000 */
[----:B------:R-:W-:Y:S01]  /*0200*/  FSETP.GEU.AND P2, PT, R12, 1.175494350822287508e-38, PT ;  /* 0x008000000c00780b */ /* 0x000fe20003f4e000 */
[----:B-1----:R-:W0:Y:S01]  /*0210*/  LDC.64 R2, c[0x0][0x238] ;  /* 0x00008e00ff027b82 */ /* 0x002e220000000a00 */
[----:B--2---:R-:W-:-:S02]  /*0220*/  FSETP.GT.AND P1, PT, R13, 8.50705917302346158658e+37, PT ;  /* 0x7e8000000d00780b */ /* 0x004fc40003f24000 */
[----:B------:R-:W-:-:S07]  /*0230*/  FSETP.GEU.AND P3, PT, R13, 1.175494350822287508e-38, PT ;  /* 0x008000000d00780b */ /* 0x000fce0003f6e000 */
[----:B------:R-:W-:-:S04]  /*0240*/  @P0 FMUL R12, R12, 0.25 ;  /* 0x3e8000000c0c0820 */ /* 0x000fc80000400000 */
[----:B------:R-:W-:Y:S01]  /*0250*/  @!P2 FMUL R12, R12, 16777216 ;  /* 0x4b8000000c0ca820 */ /* 0x000fe20000400000 */
[----:B------:R-:W-:-:S04]  /*0260*/  @P1 FMUL R13, R13, 0.25 ;  /* 0x3e8000000d0d1820 */ /* 0x000fc80000400000 */
[----:B------:R-:W-:Y:S01]  /*0270*/  @!P3 FMUL R13, R13, 16777216 ;  /* 0x4b8000000d0db820 */ /* 0x000fe20000400000 */
[----:B------:R-:W1:Y:S01]  /*0280*/  MUFU.RCP R12, R12 ;  /* 0x0000000c000c7308 */ /* 0x000e620000001000 */
[----:B------:R-:W-:-:S07]  /*0290*/  FSEL R15, R14, 1, P0 ;  /* 0x3f8000000e0f7808 */ /* 0x000fce0000000000 */
[----:B------:R-:W2:Y:S01]  /*02a0*/  MUFU.RCP R13, R13 ;  /* 0x0000000d000d7308 */ /* 0x000ea20000001000 */
[----:B------:R-:W-:Y:S01]  /*02b0*/  FSEL R14, R14, 1, P1 ;  /* 0x3f8000000e0e7808 */ /* 0x000fe20000800000 */
[----:B------:R-:W-:-:S04]  /*02c0*/  @!P2 FMUL R15, R15, 16777216 ;  /* 0x4b8000000f0fa820 */ /* 0x000fc80000400000 */
[----:B------:R-:W-:Y:S01]  /*02d0*/  @!P3 FMUL R14, R14, 16777216 ;  /* 0x4b8000000e0eb820 */ /* 0x000fe20000400000 */
[----:B---3--:R-:W-:Y:S01]  /*02e0*/  FADD R5, R5, -R7 ;  /* 0x8000000705057221 */ /* 0x008fe20000000000 */
[----:B------:R-:W-:Y:S01]  /*02f0*/  FADD R4, R4, -R6 ;  /* 0x8000000604047221 */ /* 0x000fe20000000000 */
[----:B-1----:R-:W-:Y:S01]  /*0300*/  FMUL R15, R12, R15 ;  /* 0x0000000f0c0f7220 */ /* 0x002fe20000400000 */
[----:B--2---:R-:W-:-:S03]  /*0310*/  FMUL R14, R13, R14 ;  /* 0x0000000e0d0e7220 */ /* 0x004fc60000400000 */
[----:B------:R-:W-:Y:S01]  /*0320*/  FMUL R15, R4, R15 ;  /* 0x0000000f040f7220 */ /* 0x000fe20000400000 */
[----:B------:R-:W-:-:S03]  /*0330*/  FMUL R14, R5, R14 ;  /* 0x0000000e050e7220 */ /* 0x000fc60000400000 */
[----:B----4-:R-:W-:Y:S01]  /*0340*/  FFMA R8, R8, R15, R10 ;  /* 0x0000000f08087223 */ /* 0x010fe2000000000a */
[----:B------:R-:W-:-:S04]  /*0350*/  FFMA R9, R9, R14, R11 ;  /* 0x0000000e09097223 */ /* 0x000fc8000000000b */
[----:B------:R-:W-:Y:S02]  /*0360*/  FSETP.GEU.AND P0, PT, R8, RZ, PT ;  /* 0x000000ff0800720b */ /* 0x000fe40003f0e000 */
[C---:B------:R-:W-:Y:S01]  /*0370*/  FSETP.GEU.AND P1, PT, R9.reuse, RZ, PT ;  /* 0x000000ff0900720b */ /* 0x040fe20003f2e000 */
[----:B0-----:R-:W-:Y:S01]  /*0380*/  IMAD.WIDE R2, R0, 0x4, R2 ;  /* 0x0000000400027825 */ /* 0x001fe200078e0202 */
[----:B------:R-:W-:Y:S02]  /*0390*/  FSEL R8, R8, RZ, P0 ;  /* 0x000000ff08087208 */ /* 0x000fe40000000000 */
[----:B------:R-:W-:-:S05]  /*03a0*/  FSEL R9, R9, RZ, P1 ;  /* 0x000000ff09097208 */ /* 0x000fca0000800000 */
[----:B------:R-:W-:Y:S01]  /*03b0*/  STG.E.64 desc[UR4][R2.64], R8 ;  /* 0x0000000802007986 */ /* 0x000fe2000c101b04 */
[----:B------:R-:W-:Y:S05]  /*03c0*/  EXIT ;  /* 0x000000000000794d */ /* 0x000fea0003800000 */
.L_x_0:
[----:B------:R-:W-:-:S00]  /*03d0*/  BRA `(.L_x_0) ;  /* 0xfffffffc00fc7947 */ /* 0x000fc0000383ffff */
[----:B------:R-:W-:-:S00]  /*03e0*/  NOP ;  /* 0x0000000000007918 */ /* 0x000fc00000000000 */
        /* <DEDUP_REMOVED lines=9> */
.L_x_1:


//--------------------- .nv.global.init           --------------------------
	.section	.nv.global.init,"aw",@progbits
.nv.global.init:
	.type		_$_str,@object
	.size		_$_str,(_$_str_$_2 - _$_str)
_$_str:
        /*0000*/ 	.byte	0x5f, 0x5f, 0x43, 0x55, 0x44, 0x41, 0x5f, 0x46, 0x54, 0x5a, 0x00
	.type		_$_str_$_2,@object
	.size		_$_str_$_2,(.L_1 - _$_str_$_2)
_$_str_$_2:
        /*000b*/ 	.byte	0x5f, 0x5f, 0x43, 0x55, 0x44, 0x41, 0x5f, 0x50, 0x52, 0x45, 0x43, 0x5f, 0x53, 0x51, 0x52, 0x54
        /*001b*/ 	.byte	0x00
.L_1:


//--------------------- .nv.constant0.triton_poi_fused__native_batch_norm_legit_no_training_relu_12 --------------------------
	.section	.nv.constant0.triton_poi_fused__native_batch_norm_legit_no_training_relu_12,"a",@progbits
	.sectionflags	@""
	.align	4
.nv.constant0.triton_poi_fused__native_batch_norm_legit_no_training_relu_12:
	.zero		580
